//
// Generated by NVIDIA NVVM Compiler
//
// Compiler Build ID: CL-36424714
// Cuda compilation tools, release 13.0, V13.0.88
// Based on NVVM 20.0.0
//

.version 9.0
.target sm_100
.address_size 64

	// .globl	_Z9vectorAddPKfS0_Pfi
.extern .func  (.param .b32 func_retval0) vprintf
(
	.param .b64 vprintf_param_0,
	.param .b64 vprintf_param_1
)
;
.global .align 1 .b8 $str[4] = {37, 102, 32};

.visible .entry _Z9vectorAddPKfS0_Pfi(
	.param .u64 .ptr .align 1 _Z9vectorAddPKfS0_Pfi_param_0,
	.param .u64 .ptr .align 1 _Z9vectorAddPKfS0_Pfi_param_1,
	.param .u64 .ptr .align 1 _Z9vectorAddPKfS0_Pfi_param_2,
	.param .u32 _Z9vectorAddPKfS0_Pfi_param_3
)
{
	.local .align 8 .b8 	__local_depot0[8];
	.reg .b64 	%SP;
	.reg .b64 	%SPL;
	.reg .pred 	%p<2>;
	.reg .b32 	%r<8>;
	.reg .b32 	%f<7>;
	.reg .b64 	%rd<17>;
	.reg .b64 	%fd<2>;

	mov.u64 	%SPL, __local_depot0;
	cvta.local.u64 	%SP, %SPL;
	ld.param.u64 	%rd2, [_Z9vectorAddPKfS0_Pfi_param_0];
	ld.param.u64 	%rd3, [_Z9vectorAddPKfS0_Pfi_param_1];
	ld.param.u64 	%rd4, [_Z9vectorAddPKfS0_Pfi_param_2];
	ld.param.u32 	%r2, [_Z9vectorAddPKfS0_Pfi_param_3];
	cvta.to.global.u64 	%rd1, %rd4;
	mov.u32 	%r3, %ctaid.x;
	mov.u32 	%r4, %ntid.x;
	mov.u32 	%r5, %tid.x;
	mad.lo.s32 	%r1, %r3, %r4, %r5;
	setp.lt.s32 	%p1, %r1, %r2;
	@%p1 bra 	$L__BB0_2;
	mul.wide.s32 	%rd5, %r1, 4;
	add.s64 	%rd6, %rd1, %rd5;
	ld.global.f32 	%f6, [%rd6];
	bra.uni 	$L__BB0_3;
$L__BB0_2:
	cvta.to.global.u64 	%rd7, %rd2;
	cvta.to.global.u64 	%rd8, %rd3;
	mul.wide.s32 	%rd9, %r1, 4;
	add.s64 	%rd10, %rd7, %rd9;
	ld.global.f32 	%f4, [%rd10];
	add.s64 	%rd11, %rd8, %rd9;
	ld.global.f32 	%f5, [%rd11];
	add.f32 	%f6, %f4, %f5;
	add.s64 	%rd12, %rd1, %rd9;
	st.global.f32 	[%rd12], %f6;
$L__BB0_3:
	add.u64 	%rd13, %SP, 0;
	add.u64 	%rd14, %SPL, 0;
	cvt.f64.f32 	%fd1, %f6;
	st.local.f64 	[%rd14], %fd1;
	mov.u64 	%rd15, $str;
	cvta.global.u64 	%rd16, %rd15;
	{ // callseq 0, 0
	.param .b64 param0;
	st.param.b64 	[param0], %rd16;
	.param .b64 param1;
	st.param.b64 	[param1], %rd13;
	.param .b32 retval0;
	call.uni (retval0), 
	vprintf, 
	(
	param0, 
	param1
	);
	ld.param.b32 	%r6, [retval0];
	} // callseq 0
	ret;

}


// ===== COMPILED SASS (sm_100) =====

	.target	sm_100

	.elftype	@"ET_EXEC"


//--------------------- .note.nv.tkinfo           --------------------------
	.section	.note.nv.tkinfo,"",@"SHT_NOTE"
	.sectionflags	@"SHF_NOTE_NV_TKINFO"
	.tkinfo
        /*0018*/ 	.word	0x00000002
        /*0030*/ 	.string	""
        /*0030*/ 	.string	"ptxas"
        /*0030*/ 	.string	"Cuda compilation tools, release 13.0, V13.0.88"
        /*0030*/ 	.string	"Build cuda_13.0.r13.0/compiler.36424714_0"
        /*0030*/ 	.string	"-arch sm_100 -m 64 "



//--------------------- .note.nv.cuinfo           --------------------------
	.section	.note.nv.cuinfo,"",@"SHT_NOTE"
	.sectionflags	@"SHF_NOTE_NV_CUINFO"
        /*0018*/ 	.short	0x0002
        /*001a*/ 	.short	0x0064
        /*001c*/ 	.short	0x0082
	.zero		2


//--------------------- .nv.info                  --------------------------
	.section	.nv.info,"",@"SHT_CUDA_INFO"
	.align	4


	//----- nvinfo : EIATTR_REGCOUNT
	.align		4
        /*0000*/ 	.byte	0x04, 0x2f
        /*0002*/ 	.short	(.L_2 - .L_1)
	.align		4
.L_1:
        /*0004*/ 	.word	index@(_Z9vectorAddPKfS0_Pfi)
        /*0008*/ 	.word	0x00000018


	//----- nvinfo : EIATTR_FRAME_SIZE
	.align		4
.L_2:
        /*000c*/ 	.byte	0x04, 0x11
        /*000e*/ 	.short	(.L_4 - .L_3)
	.align		4
.L_3:
        /*0010*/ 	.word	index@(_Z9vectorAddPKfS0_Pfi)
        /*0014*/ 	.word	0x00000008


	//----- nvinfo : EIATTR_MIN_STACK_SIZE
	.align		4
.L_4:
        /*0018*/ 	.byte	0x04, 0x12
        /*001a*/ 	.short	(.L_6 - .L_5)
	.align		4
.L_5:
        /*001c*/ 	.word	index@(_Z9vectorAddPKfS0_Pfi)
        /*0020*/ 	.word	0x00000008
.L_6:


//--------------------- .nv.compat                --------------------------
	.section	.nv.compat,"",@"SHT_CUDA_COMPAT_INFO"
	.align	4
        /*0000*/ 	.byte	0x02, 0x09, 0x00, 0x00, 0x02, 0x02, 0x01, 0x00, 0x02, 0x05, 0x05, 0x00, 0x03, 0x07, 0x01, 0x01
        /*0010*/ 	.byte	0x02, 0x03, 0x00, 0x00, 0x02, 0x06, 0x01, 0x00, 0x04, 0x0b, 0x08, 0x00, 0x09, 0x00, 0x00, 0x00
        /*0020*/ 	.byte	0x00, 0x00, 0x00, 0x00


//--------------------- .nv.info._Z9vectorAddPKfS0_Pfi --------------------------
	.section	.nv.info._Z9vectorAddPKfS0_Pfi,"",@"SHT_CUDA_INFO"
	.sectionflags	@""
	.align	4


	//----- nvinfo : EIATTR_CUDA_API_VERSION
	.align		4
        /*0000*/ 	.byte	0x04, 0x37
        /*0002*/ 	.short	(.L_8 - .L_7)
.L_7:
        /*0004*/ 	.word	0x00000082


	//----- nvinfo : EIATTR_KPARAM_INFO
	.align		4
.L_8:
        /*0008*/ 	.byte	0x04, 0x17
        /*000a*/ 	.short	(.L_10 - .L_9)
.L_9:
        /*000c*/ 	.word	0x00000000
        /*0010*/ 	.short	0x0003
        /*0012*/ 	.short	0x0018
        /*0014*/ 	.byte	0x00, 0xf0, 0x11, 0x00


	//----- nvinfo : EIATTR_KPARAM_INFO
	.align		4
.L_10:
        /*0018*/ 	.byte	0x04, 0x17
        /*001a*/ 	.short	(.L_12 - .L_11)
.L_11:
        /*001c*/ 	.word	0x00000000
        /*0020*/ 	.short	0x0002
        /*0022*/ 	.short	0x0010
        /*0024*/ 	.byte	0x00, 0xf5, 0x21, 0x00


	//----- nvinfo : EIATTR_KPARAM_INFO
	.align		4
.L_12:
        /*0028*/ 	.byte	0x04, 0x17
        /*002a*/ 	.short	(.L_14 - .L_13)
.L_13:
        /*002c*/ 	.word	0x00000000
        /*0030*/ 	.short	0x0001
        /*0032*/ 	.short	0x0008
        /*0034*/ 	.byte	0x00, 0xf5, 0x21, 0x00


	//----- nvinfo : EIATTR_KPARAM_INFO
	.align		4
.L_14:
        /*0038*/ 	.byte	0x04, 0x17
        /*003a*/ 	.short	(.L_16 - .L_15)
.L_15:
        /*003c*/ 	.word	0x00000000
        /*0040*/ 	.short	0x0000
        /*0042*/ 	.short	0x0000
        /*0044*/ 	.byte	0x00, 0xf5, 0x21, 0x00


	//----- nvinfo : EIATTR_SPARSE_MMA_MASK
	.align		4
.L_16:
        /*0048*/ 	.byte	0x03, 0x50
        /*004a*/ 	.short	0x0000


	//----- nvinfo : EIATTR_MAXREG_COUNT
	.align		4
        /*004c*/ 	.byte	0x03, 0x1b
        /*004e*/ 	.short	0x00ff


	//----- nvinfo : EIATTR_EXTERNS
	.align		4
        /*0050*/ 	.byte	0x04, 0x0f
        /*0052*/ 	.short	(.L_18 - .L_17)


	//   ....[0]....
	.align		4
.L_17:
        /*0054*/ 	.word	index@(vprintf)


	//----- nvinfo : EIATTR_MERCURY_ISA_VERSION
	.align		4
.L_18:
        /*0058*/ 	.byte	0x03, 0x5f
        /*005a*/ 	.short	0x0101


	//----- nvinfo : EIATTR_VRC_CTA_INIT_COUNT
	.align		4
        /*005c*/ 	.byte	0x02, 0x4a
	.zero		1
	.zero		1


	//----- nvinfo : EIATTR_SYSCALL_OFFSETS
	.align		4
        /*0060*/ 	.byte	0x04, 0x46
        /*0062*/ 	.short	(.L_20 - .L_19)


	//   ....[0]....
.L_19:
        /*0064*/ 	.word	0x00000200


	//----- nvinfo : EIATTR_EXIT_INSTR_OFFSETS
	.align		4
.L_20:
        /*0068*/ 	.byte	0x04, 0x1c
        /*006a*/ 	.short	(.L_22 - .L_21)


	//   ....[0]....
.L_21:
        /*006c*/ 	.word	0x00000210


	//----- nvinfo : EIATTR_CBANK_PARAM_SIZE
	.align		4
.L_22:
        /*0070*/ 	.byte	0x03, 0x19
        /*0072*/ 	.short	0x001c


	//----- nvinfo : EIATTR_PARAM_CBANK
	.align		4
        /*0074*/ 	.byte	0x04, 0x0a
        /*0076*/ 	.short	(.L_24 - .L_23)
	.align		4
.L_23:
        /*0078*/ 	.word	index@(.nv.constant0._Z9vectorAddPKfS0_Pfi)
        /*007c*/ 	.short	0x0380
        /*007e*/ 	.short	0x001c


	//----- nvinfo : EIATTR_SW_WAR
	.align		4
.L_24:
        /*0080*/ 	.byte	0x04, 0x36
        /*0082*/ 	.short	(.L_26 - .L_25)
.L_25:
        /*0084*/ 	.word	0x00000008
.L_26:


//--------------------- .nv.callgraph             --------------------------
	.section	.nv.callgraph,"",@"SHT_CUDA_CALLGRAPH"
	.align	4
	.sectionentsize	8
	.align		4
        /*0000*/ 	.word	0x00000000
	.align		4
        /*0004*/ 	.word	0xffffffff
	.align		4
        /*0008*/ 	.word	index@(_Z9vectorAddPKfS0_Pfi)
	.align		4
        /*000c*/ 	.word	index@(vprintf)
	.align		4
        /*0010*/ 	.word	0x00000000
	.align		4
        /*0014*/ 	.word	0xfffffffe
	.align		4
        /*0018*/ 	.word	0x00000000
	.align		4
        /*001c*/ 	.word	0xfffffffd
	.align		4
        /*0020*/ 	.word	0x00000000
	.align		4
        /*0024*/ 	.word	0xfffffffc


//--------------------- .nv.constant4             --------------------------
	.section	.nv.constant4,"a",@progbits
	.align	8
	.align		8
.nv.constant4:
        /*0000*/ 	.dword	vprintf
	.align		8
        /*0008*/ 	.dword	$str


//--------------------- .text._Z9vectorAddPKfS0_Pfi --------------------------
	.section	.text._Z9vectorAddPKfS0_Pfi,"ax",@progbits
	.align	128
        .global         _Z9vectorAddPKfS0_Pfi
        .type           _Z9vectorAddPKfS0_Pfi,@function
        .size           _Z9vectorAddPKfS0_Pfi,(.L_x_2 - _Z9vectorAddPKfS0_Pfi)
        .other          _Z9vectorAddPKfS0_Pfi,@"STO_CUDA_ENTRY STV_DEFAULT"
_Z9vectorAddPKfS0_Pfi:
.text._Z9vectorAddPKfS0_Pfi:
[----:B------:R-:W0:Y:S01]  /*0000*/  LDC R1, c[0x0][0x37c] ;  /* 0x0000df00ff017b82 */ /* 0x000e220000000800 */
[----:B------:R-:W1:Y:S01]  /*0010*/  S2R R0, SR_TID.X ;  /* 0x0000000000007919 */ /* 0x000e620000002100 */
[----:B------:R-:W2:Y:S06]  /*0020*/  LDCU UR7, c[0x0][0x2fc] ;  /* 0x00005f80ff0777ac */ /* 0x000eac0008000800 */
[----:B------:R-:W1:Y:S01]  /*0030*/  S2UR UR4, SR_CTAID.X ;  /* 0x00000000000479c3 */ /* 0x000e620000002500 */
[----:B0-----:R-:W-:Y:S01]  /*0040*/  IADD3 R1, PT, PT, R1, -0x8, RZ ;  /* 0xfffffff801017810 */ /* 0x001fe20007ffe0ff */
[----:B------:R-:W0:Y:S01]  /*0050*/  LDCU UR6, c[0x0][0x398] ;  /* 0x00007300ff0677ac */ /* 0x000e220008000800 */
[----:B------:R-:W3:Y:S05]  /*0060*/  LDCU.64 UR8, c[0x4][0x8] ;  /* 0x01000100ff0877ac */ /* 0x000eea0008000a00 */
[----:B------:R-:W1:Y:S08]  /*0070*/  LDC R7, c[0x0][0x360] ;  /* 0x0000d800ff077b82 */ /* 0x000e700000000800 */
[----:B------:R-:W4:Y:S08]  /*0080*/  LDC.64 R4, c[0x0][0x380] ;  /* 0x0000e000ff047b82 */ /* 0x000f300000000a00 */
[----:B------:R-:W5:Y:S08]  /*0090*/  LDC.64 R10, c[0x0][0x388] ;  /* 0x0000e200ff0a7b82 */ /* 0x000f700000000a00 */
[----:B------:R-:W2:Y:S01]  /*00a0*/  LDC.64 R2, c[0x0][0x390] ;  /* 0x0000e400ff027b82 */ /* 0x000ea20000000a00 */
[----:B-1----:R-:W-:Y:S01]  /*00b0*/  IMAD R7, R7, UR4, R0 ;  /* 0x0000000407077c24 */ /* 0x002fe2000f8e0200 */
[----:B------:R-:W1:Y:S04]  /*00c0*/  LDCU.64 UR4, c[0x0][0x358] ;  /* 0x00006b00ff0477ac */ /* 0x000e680008000a00 */
[----:B0-----:R-:W-:-:S13]  /*00d0*/  ISETP.GE.AND P0, PT, R7, UR6, PT ;  /* 0x0000000607007c0c */ /* 0x001fda000bf06270 */
[----:B----4-:R-:W-:-:S04]  /*00e0*/  @!P0 IMAD.WIDE R4, R7, 0x4, R4 ;  /* 0x0000000407048825 */ /* 0x010fc800078e0204 */
[C---:B-----5:R-:W-:Y:S02]  /*00f0*/  @!P0 IMAD.WIDE R10, R7.reuse, 0x4, R10 ;  /* 0x00000004070a8825 */ /* 0x060fe400078e020a */
[----:B-1----:R3:W4:Y:S02]  /*0100*/  @!P0 LDG.E R4, desc[UR4][R4.64] ;  /* 0x0000000404048981 */ /* 0x002724000c1e1900 */
[----:B--2---:R-:W-:Y:S02]  /*0110*/  IMAD.WIDE R2, R7, 0x4, R2 ;  /* 0x0000000407027825 */ /* 0x004fe400078e0202 */
[----:B------:R-:W4:Y:S04]  /*0120*/  @!P0 LDG.E R11, desc[UR4][R10.64] ;  /* 0x000000040a0b8981 */ /* 0x000f28000c1e1900 */
[----:B------:R-:W2:Y:S01]  /*0130*/  @P0 LDG.E R9, desc[UR4][R2.64] ;  /* 0x0000000402090981 */ /* 0x000ea2000c1e1900 */
[----:B------:R-:W-:Y:S01]  /*0140*/  MOV R0, 0x0 ;  /* 0x0000000000007802 */ /* 0x000fe20000000f00 */
[----:B------:R-:W0:Y:S03]  /*0150*/  LDCU UR6, c[0x0][0x2f8] ;  /* 0x00005f00ff0677ac */ /* 0x000e260008000800 */
[----:B------:R1:W0:Y:S01]  /*0160*/  LDC.64 R14, c[0x4][R0] ;  /* 0x01000000000e7b82 */ /* 0x0002220000000a00 */
[----:B---3--:R-:W-:Y:S01]  /*0170*/  MOV R5, UR9 ;  /* 0x0000000900057c02 */ /* 0x008fe20008000f00 */
[----:B----4-:R-:W-:-:S04]  /*0180*/  @!P0 FADD R9, R4, R11 ;  /* 0x0000000b04098221 */ /* 0x010fc80000000000 */
[----:B--2---:R-:W2:Y:S02]  /*0190*/  F2F.F64.F32 R12, R9 ;  /* 0x00000009000c7310 */ /* 0x004ea40000201800 */
[----:B--2---:R1:W-:Y:S04]  /*01a0*/  STL.64 [R1], R12 ;  /* 0x0000000c01007387 */ /* 0x0043e80000100a00 */
[----:B------:R1:W-:Y:S01]  /*01b0*/  @!P0 STG.E desc[UR4][R2.64], R9 ;  /* 0x0000000902008986 */ /* 0x0003e2000c101904 */
[----:B0-----:R-:W-:Y:S02]  /*01c0*/  IADD3 R6, P0, PT, R1, UR6, RZ ;  /* 0x0000000601067c10 */ /* 0x001fe4000ff1e0ff */
[----:B------:R-:W-:Y:S02]  /*01d0*/  MOV R4, UR8 ;  /* 0x0000000800047c02 */ /* 0x000fe40008000f00 */
[----:B------:R-:W-:-:S09]  /*01e0*/  IADD3.X R7, PT, PT, RZ, UR7, RZ, P0, !PT ;  /* 0x00000007ff077c10 */ /* 0x000fd200087fe4ff */
[----:B------:R-:W-:-:S07]  /*01f0*/  LEPC R20, `(.L_x_0) ;  /* 0x000000001014794e */ /* 0x000fce0000000000 */
[----:B-1----:R-:W-:Y:S05]  /*0200*/  CALL.ABS.NOINC R14 ;  /* 0x000000000e007343 */ /* 0x002fea0003c00000 */
.L_x_0:
[----:B------:R-:W-:Y:S05]  /*0210*/  EXIT ;  /* 0x000000000000794d */ /* 0x000fea0003800000 */
.L_x_1:
[----:B------:R-:W-:-:S00]  /*0220*/  BRA `(.L_x_1) ;  /* 0xfffffffc00fc7947 */ /* 0x000fc0000383ffff */
[----:B------:R-:W-:-:S00]  /*0230*/  NOP ;  /* 0x0000000000007918 */ /* 0x000fc00000000000 */
        /* <DEDUP_REMOVED lines=12> */
.L_x_2:


//--------------------- .nv.global.init           --------------------------
	.section	.nv.global.init,"aw",@progbits
.nv.global.init:
	.type		$str,@object
	.size		$str,(.L_0 - $str)
$str:
        /*0000*/ 	.byte	0x25, 0x66, 0x20, 0x00
.L_0:


//--------------------- .nv.shared.reserved.0     --------------------------
	.section	.nv.shared.reserved.0,"aw",@nobits
	.weak		__nv_reservedSMEM_offset_0_alias
	.size		__nv_reservedSMEM_offset_0_alias, 0, 64
	.other		__nv_reservedSMEM_offset_0_alias,@"STO_CUDA_RESERVED_SHARED STV_DEFAULT"
__nv_reservedSMEM_offset_0_alias:
	.zero		0
	.zero		64


//--------------------- .nv.constant0._Z9vectorAddPKfS0_Pfi --------------------------
	.section	.nv.constant0._Z9vectorAddPKfS0_Pfi,"a",@progbits
	.sectionflags	@""
	.align	4
.nv.constant0._Z9vectorAddPKfS0_Pfi:
	.zero		924


//--------------------- SYMBOLS --------------------------

	.type		.nv.reservedSmem.offset0,@object
	.size		.nv.reservedSmem.offset0,0x4
	.type		vprintf,@function
